//
// Generated by NVIDIA NVVM Compiler
//
// Compiler Build ID: CL-36424714
// Cuda compilation tools, release 13.0, V13.0.88
// Based on NVVM 20.0.0
//

.version 9.0
.target sm_100
.address_size 64

	// .globl	_Z16find_off_targetsPmmmPi10metadata_ti

.visible .entry _Z16find_off_targetsPmmmPi10metadata_ti(
	.param .u64 .ptr .align 1 _Z16find_off_targetsPmmmPi10metadata_ti_param_0,
	.param .u64 _Z16find_off_targetsPmmmPi10metadata_ti_param_1,
	.param .u64 _Z16find_off_targetsPmmmPi10metadata_ti_param_2,
	.param .u64 .ptr .align 1 _Z16find_off_targetsPmmmPi10metadata_ti_param_3,
	.param .align 8 .b8 _Z16find_off_targetsPmmmPi10metadata_ti_param_4[88],
	.param .u32 _Z16find_off_targetsPmmmPi10metadata_ti_param_5
)
{
	.reg .pred 	%p<6>;
	.reg .b32 	%r<12>;
	.reg .b64 	%rd<30>;

	ld.param.u64 	%rd12, [_Z16find_off_targetsPmmmPi10metadata_ti_param_0];
	ld.param.u64 	%rd1, [_Z16find_off_targetsPmmmPi10metadata_ti_param_4];
	ld.param.u32 	%r3, [_Z16find_off_targetsPmmmPi10metadata_ti_param_4+8];
	ld.param.u64 	%rd13, [_Z16find_off_targetsPmmmPi10metadata_ti_param_1];
	ld.param.u64 	%rd14, [_Z16find_off_targetsPmmmPi10metadata_ti_param_2];
	ld.param.u64 	%rd15, [_Z16find_off_targetsPmmmPi10metadata_ti_param_3];
	ld.param.u32 	%r2, [_Z16find_off_targetsPmmmPi10metadata_ti_param_5];
	shl.b32 	%r4, %r3, 1;
	mov.b64 	%rd16, 1;
	shl.b64 	%rd2, %rd16, %r4;
	mov.u32 	%r5, %ctaid.x;
	mov.u32 	%r1, %ntid.x;
	mov.u32 	%r6, %tid.x;
	mad.lo.s32 	%r7, %r5, %r1, %r6;
	cvt.s64.s32 	%rd29, %r7;
	setp.le.u64 	%p1, %rd1, %rd29;
	@%p1 bra 	$L__BB0_6;
	mov.u32 	%r8, %nctaid.x;
	mul.lo.s32 	%r9, %r1, %r8;
	cvt.s64.s32 	%rd4, %r9;
	not.b64 	%rd5, %rd2;
	cvta.to.global.u64 	%rd6, %rd12;
	cvta.to.global.u64 	%rd7, %rd15;
$L__BB0_2:
	shl.b64 	%rd17, %rd29, 3;
	add.s64 	%rd18, %rd6, %rd17;
	ld.global.u64 	%rd9, [%rd18];
	setp.eq.s64 	%p2, %rd9, -1;
	@%p2 bra 	$L__BB0_5;
	xor.b64  	%rd19, %rd9, %rd13;
	and.b64  	%rd20, %rd19, %rd2;
	setp.eq.s64 	%p3, %rd20, 0;
	xor.b64  	%rd21, %rd9, %rd14;
	selp.b64 	%rd22, %rd19, %rd21, %p3;
	and.b64  	%rd23, %rd22, %rd5;
	shr.u64 	%rd24, %rd23, 1;
	or.b64  	%rd25, %rd24, %rd23;
	and.b64  	%rd26, %rd25, 6148914691236517205;
	popc.b64 	%r10, %rd26;
	cvt.u64.u32 	%rd10, %r10;
	setp.lt.s32 	%p4, %r2, %r10;
	@%p4 bra 	$L__BB0_5;
	shl.b64 	%rd27, %rd10, 2;
	add.s64 	%rd28, %rd7, %rd27;
	atom.global.add.u32 	%r11, [%rd28], 1;
$L__BB0_5:
	add.s64 	%rd29, %rd29, %rd4;
	setp.lt.u64 	%p5, %rd29, %rd1;
	@%p5 bra 	$L__BB0_2;
$L__BB0_6:
	ret;

}


// ===== COMPILED SASS (sm_100) =====

	.target	sm_100

	.elftype	@"ET_EXEC"


//--------------------- .note.nv.tkinfo           --------------------------
	.section	.note.nv.tkinfo,"",@"SHT_NOTE"
	.sectionflags	@"SHF_NOTE_NV_TKINFO"
	.tkinfo
        /*0018*/ 	.word	0x00000002
        /*0030*/ 	.string	""
        /*0030*/ 	.string	"ptxas"
        /*0030*/ 	.string	"Cuda compilation tools, release 13.0, V13.0.88"
        /*0030*/ 	.string	"Build cuda_13.0.r13.0/compiler.36424714_0"
        /*0030*/ 	.string	"-arch sm_100 -m 64 "



//--------------------- .note.nv.cuinfo           --------------------------
	.section	.note.nv.cuinfo,"",@"SHT_NOTE"
	.sectionflags	@"SHF_NOTE_NV_CUINFO"
        /*0018*/ 	.short	0x0002
        /*001a*/ 	.short	0x0064
        /*001c*/ 	.short	0x0082
	.zero		2


//--------------------- .nv.info                  --------------------------
	.section	.nv.info,"",@"SHT_CUDA_INFO"
	.align	4


	//----- nvinfo : EIATTR_REGCOUNT
	.align		4
        /*0000*/ 	.byte	0x04, 0x2f
        /*0002*/ 	.short	(.L_1 - .L_0)
	.align		4
.L_0:
        /*0004*/ 	.word	index@(_Z16find_off_targetsPmmmPi10metadata_ti)
        /*0008*/ 	.word	0x0000000a


	//----- nvinfo : EIATTR_FRAME_SIZE
	.align		4
.L_1:
        /*000c*/ 	.byte	0x04, 0x11
        /*000e*/ 	.short	(.L_3 - .L_2)
	.align		4
.L_2:
        /*0010*/ 	.word	index@(_Z16find_off_targetsPmmmPi10metadata_ti)
        /*0014*/ 	.word	0x00000000


	//----- nvinfo : EIATTR_MIN_STACK_SIZE
	.align		4
.L_3:
        /*0018*/ 	.byte	0x04, 0x12
        /*001a*/ 	.short	(.L_5 - .L_4)
	.align		4
.L_4:
        /*001c*/ 	.word	index@(_Z16find_off_targetsPmmmPi10metadata_ti)
        /*0020*/ 	.word	0x00000000
.L_5:


//--------------------- .nv.compat                --------------------------
	.section	.nv.compat,"",@"SHT_CUDA_COMPAT_INFO"
	.align	4
        /*0000*/ 	.byte	0x02, 0x09, 0x00, 0x00, 0x02, 0x02, 0x01, 0x00, 0x02, 0x05, 0x05, 0x00, 0x03, 0x07, 0x01, 0x01
        /*0010*/ 	.byte	0x02, 0x03, 0x00, 0x00, 0x02, 0x06, 0x01, 0x00, 0x04, 0x0b, 0x08, 0x00, 0x09, 0x00, 0x00, 0x00
        /*0020*/ 	.byte	0x00, 0x00, 0x00, 0x00


//--------------------- .nv.info._Z16find_off_targetsPmmmPi10metadata_ti --------------------------
	.section	.nv.info._Z16find_off_targetsPmmmPi10metadata_ti,"",@"SHT_CUDA_INFO"
	.sectionflags	@""
	.align	4


	//----- nvinfo : EIATTR_CUDA_API_VERSION
	.align		4
        /*0000*/ 	.byte	0x04, 0x37
        /*0002*/ 	.short	(.L_7 - .L_6)
.L_6:
        /*0004*/ 	.word	0x00000082


	//----- nvinfo : EIATTR_KPARAM_INFO
	.align		4
.L_7:
        /*0008*/ 	.byte	0x04, 0x17
        /*000a*/ 	.short	(.L_9 - .L_8)
.L_8:
        /*000c*/ 	.word	0x00000000
        /*0010*/ 	.short	0x0005
        /*0012*/ 	.short	0x0078
        /*0014*/ 	.byte	0x00, 0xf0, 0x11, 0x00


	//----- nvinfo : EIATTR_KPARAM_INFO
	.align		4
.L_9:
        /*0018*/ 	.byte	0x04, 0x17
        /*001a*/ 	.short	(.L_11 - .L_10)
.L_10:
        /*001c*/ 	.word	0x00000000
        /*0020*/ 	.short	0x0004
        /*0022*/ 	.short	0x0020
        /*0024*/ 	.byte	0x00, 0xf0, 0x61, 0x01


	//----- nvinfo : EIATTR_KPARAM_INFO
	.align		4
.L_11:
        /*0028*/ 	.byte	0x04, 0x17
        /*002a*/ 	.short	(.L_13 - .L_12)
.L_12:
        /*002c*/ 	.word	0x00000000
        /*0030*/ 	.short	0x0003
        /*0032*/ 	.short	0x0018
        /*0034*/ 	.byte	0x00, 0xf5, 0x21, 0x00


	//----- nvinfo : EIATTR_KPARAM_INFO
	.align		4
.L_13:
        /*0038*/ 	.byte	0x04, 0x17
        /*003a*/ 	.short	(.L_15 - .L_14)
.L_14:
        /*003c*/ 	.word	0x00000000
        /*0040*/ 	.short	0x0002
        /*0042*/ 	.short	0x0010
        /*0044*/ 	.byte	0x00, 0xf0, 0x21, 0x00


	//----- nvinfo : EIATTR_KPARAM_INFO
	.align		4
.L_15:
        /*0048*/ 	.byte	0x04, 0x17
        /*004a*/ 	.short	(.L_17 - .L_16)
.L_16:
        /*004c*/ 	.word	0x00000000
        /*0050*/ 	.short	0x0001
        /*0052*/ 	.short	0x0008
        /*0054*/ 	.byte	0x00, 0xf0, 0x21, 0x00


	//----- nvinfo : EIATTR_KPARAM_INFO
	.align		4
.L_17:
        /*0058*/ 	.byte	0x04, 0x17
        /*005a*/ 	.short	(.L_19 - .L_18)
.L_18:
        /*005c*/ 	.word	0x00000000
        /*0060*/ 	.short	0x0000
        /*0062*/ 	.short	0x0000
        /*0064*/ 	.byte	0x00, 0xf5, 0x21, 0x00


	//----- nvinfo : EIATTR_SPARSE_MMA_MASK
	.align		4
.L_19:
        /*0068*/ 	.byte	0x03, 0x50
        /*006a*/ 	.short	0x0000


	//----- nvinfo : EIATTR_MAXREG_COUNT
	.align		4
        /*006c*/ 	.byte	0x03, 0x1b
        /*006e*/ 	.short	0x00ff


	//----- nvinfo : EIATTR_MERCURY_ISA_VERSION
	.align		4
        /*0070*/ 	.byte	0x03, 0x5f
        /*0072*/ 	.short	0x0101


	//----- nvinfo : EIATTR_VRC_CTA_INIT_COUNT
	.align		4
        /*0074*/ 	.byte	0x02, 0x4a
	.zero		1
	.zero		1


	//----- nvinfo : EIATTR_EXIT_INSTR_OFFSETS
	.align		4
        /*0078*/ 	.byte	0x04, 0x1c
        /*007a*/ 	.short	(.L_21 - .L_20)


	//   ....[0]....
.L_20:
        /*007c*/ 	.word	0x000000e0


	//   ....[1]....
        /*0080*/ 	.word	0x000003e0


	//----- nvinfo : EIATTR_CRS_STACK_SIZE
	.align		4
.L_21:
        /*0084*/ 	.byte	0x04, 0x1e
        /*0086*/ 	.short	(.L_23 - .L_22)
.L_22:
        /*0088*/ 	.word	0x00000000


	//----- nvinfo : EIATTR_CBANK_PARAM_SIZE
	.align		4
.L_23:
        /*008c*/ 	.byte	0x03, 0x19
        /*008e*/ 	.short	0x007c


	//----- nvinfo : EIATTR_PARAM_CBANK
	.align		4
        /*0090*/ 	.byte	0x04, 0x0a
        /*0092*/ 	.short	(.L_25 - .L_24)
	.align		4
.L_24:
        /*0094*/ 	.word	index@(.nv.constant0._Z16find_off_targetsPmmmPi10metadata_ti)
        /*0098*/ 	.short	0x0380
        /*009a*/ 	.short	0x007c


	//----- nvinfo : EIATTR_SW_WAR
	.align		4
.L_25:
        /*009c*/ 	.byte	0x04, 0x36
        /*009e*/ 	.short	(.L_27 - .L_26)
.L_26:
        /*00a0*/ 	.word	0x00000008
.L_27:


//--------------------- .nv.callgraph             --------------------------
	.section	.nv.callgraph,"",@"SHT_CUDA_CALLGRAPH"
	.align	4
	.sectionentsize	8
	.align		4
        /*0000*/ 	.word	0x00000000
	.align		4
        /*0004*/ 	.word	0xffffffff
	.align		4
        /*0008*/ 	.word	0x00000000
	.align		4
        /*000c*/ 	.word	0xfffffffe
	.align		4
        /*0010*/ 	.word	0x00000000
	.align		4
        /*0014*/ 	.word	0xfffffffd
	.align		4
        /*0018*/ 	.word	0x00000000
	.align		4
        /*001c*/ 	.word	0xfffffffc


//--------------------- .text._Z16find_off_targetsPmmmPi10metadata_ti --------------------------
	.section	.text._Z16find_off_targetsPmmmPi10metadata_ti,"ax",@progbits
	.align	128
        .global         _Z16find_off_targetsPmmmPi10metadata_ti
        .type           _Z16find_off_targetsPmmmPi10metadata_ti,@function
        .size           _Z16find_off_targetsPmmmPi10metadata_ti,(.L_x_5 - _Z16find_off_targetsPmmmPi10metadata_ti)
        .other          _Z16find_off_targetsPmmmPi10metadata_ti,@"STO_CUDA_ENTRY STV_DEFAULT"
_Z16find_off_targetsPmmmPi10metadata_ti:
.text._Z16find_off_targetsPmmmPi10metadata_ti:
[----:B------:R-:W-:Y:S01]  /*0000*/  LDC R1, c[0x0][0x37c] ;  /* 0x0000df00ff017b82 */ /* 0x000fe20000000800 */
[----:B------:R-:W0:Y:S07]  /*0010*/  S2R R3, SR_TID.X ;  /* 0x0000000000037919 */ /* 0x000e2e0000002100 */
[----:B------:R-:W0:Y:S01]  /*0020*/  S2UR UR5, SR_CTAID.X ;  /* 0x00000000000579c3 */ /* 0x000e220000002500 */
[----:B------:R-:W1:Y:S01]  /*0030*/  LDCU.64 UR6, c[0x0][0x3a0] ;  /* 0x00007400ff0677ac */ /* 0x000e620008000a00 */
[----:B------:R-:W2:Y:S06]  /*0040*/  LDCU UR4, c[0x0][0x3a8] ;  /* 0x00007500ff0477ac */ /* 0x000eac0008000800 */
[----:B------:R-:W0:Y:S01]  /*0050*/  LDC R2, c[0x0][0x360] ;  /* 0x0000d800ff027b82 */ /* 0x000e220000000800 */
[----:B--2---:R-:W-:Y:S01]  /*0060*/  USHF.L.U32 UR4, UR4, 0x1, URZ ;  /* 0x0000000104047899 */ /* 0x004fe200080006ff */
[----:B0-----:R-:W-:Y:S01]  /*0070*/  IMAD R0, R2, UR5, R3 ;  /* 0x0000000502007c24 */ /* 0x001fe2000f8e0203 */
[----:B------:R-:W-:-:S02]  /*0080*/  UMOV UR5, 0x1 ;  /* 0x0000000100057882 */ /* 0x000fc40000000000 */
[----:B------:R-:W-:Y:S02]  /*0090*/  USHF.L.U64.HI UR8, UR5, UR4, URZ ;  /* 0x0000000405087299 */ /* 0x000fe400080102ff */
[----:B-1----:R-:W-:Y:S01]  /*00a0*/  ISETP.GE.U32.AND P0, PT, R0, UR6, PT ;  /* 0x0000000600007c0c */ /* 0x002fe2000bf06070 */
[----:B------:R-:W-:Y:S01]  /*00b0*/  USHF.L.U32 UR4, UR5, UR4, URZ ;  /* 0x0000000405047299 */ /* 0x000fe200080006ff */
[----:B------:R-:W-:-:S04]  /*00c0*/  SHF.R.S32.HI R3, RZ, 0x1f, R0 ;  /* 0x0000001fff037819 */ /* 0x000fc80000011400 */
[----:B------:R-:W-:-:S13]  /*00d0*/  ISETP.GE.U32.AND.EX P0, PT, R3, UR7, PT, P0 ;  /* 0x0000000703007c0c */ /* 0x000fda000bf06100 */
[----:B------:R-:W-:Y:S05]  /*00e0*/  @P0 EXIT ;  /* 0x000000000000094d */ /* 0x000fea0003800000 */
[----:B------:R-:W0:Y:S01]  /*00f0*/  LDCU UR5, c[0x0][0x370] ;  /* 0x00006e00ff0577ac */ /* 0x000e220008000800 */
[----:B------:R-:W-:Y:S01]  /*0100*/  BSSY.RECONVERGENT B0, `(.L_x_0) ;  /* 0x000002d000007945 */ /* 0x000fe20003800200 */
[----:B------:R-:W-:Y:S02]  /*0110*/  IMAD.MOV.U32 R7, RZ, RZ, R0 ;  /* 0x000000ffff077224 */ /* 0x000fe400078e0000 */
[----:B------:R-:W-:Y:S01]  /*0120*/  IMAD.MOV.U32 R6, RZ, RZ, R3 ;  /* 0x000000ffff067224 */ /* 0x000fe200078e0003 */
[----:B------:R-:W1:Y:S01]  /*0130*/  LDCU.64 UR6, c[0x0][0x358] ;  /* 0x00006b00ff0677ac */ /* 0x000e620008000a00 */
[----:B------:R-:W2:Y:S01]  /*0140*/  LDCU UR9, c[0x0][0x3f8] ;  /* 0x00007f00ff0977ac */ /* 0x000ea20008000800 */
[----:B------:R-:W3:Y:S01]  /*0150*/  LDCU.64 UR18, c[0x0][0x3a0] ;  /* 0x00007400ff1277ac */ /* 0x000ee20008000a00 */
[----:B------:R-:W4:Y:S01]  /*0160*/  LDCU.64 UR10, c[0x0][0x380] ;  /* 0x00007000ff0a77ac */ /* 0x000f220008000a00 */
[----:B0-----:R-:W-:Y:S01]  /*0170*/  IMAD R0, R2, UR5, RZ ;  /* 0x0000000502007c24 */ /* 0x001fe2000f8e02ff */
[----:B------:R-:W0:Y:S01]  /*0180*/  LDCU.64 UR12, c[0x0][0x388] ;  /* 0x00007100ff0c77ac */ /* 0x000e220008000a00 */
[----:B------:R-:W0:Y:S01]  /*0190*/  LDCU.64 UR14, c[0x0][0x390] ;  /* 0x00007200ff0e77ac */ /* 0x000e220008000a00 */
[----:B------:R-:W0:Y:S04]  /*01a0*/  LDCU.64 UR16, c[0x0][0x398] ;  /* 0x00007300ff1077ac */ /* 0x000e280008000a00 */
.L_x_3:
[----:B-1--4-:R-:W-:-:S04]  /*01b0*/  LEA R2, P0, R7, UR10, 0x3 ;  /* 0x0000000a07027c11 */ /* 0x012fc8000f8018ff */
[----:B------:R-:W-:-:S06]  /*01c0*/  LEA.HI.X R3, R7, UR11, R6, 0x3, P0 ;  /* 0x0000000b07037c11 */ /* 0x000fcc00080f1c06 */
[----:B-1----:R-:W4:Y:S01]  /*01d0*/  LDG.E.64 R2, desc[UR6][R2.64] ;  /* 0x0000000602027981 */ /* 0x002f22000c1e1b00 */
[C---:B------:R-:W-:Y:S01]  /*01e0*/  IADD3 R7, P0, PT, R0.reuse, R7, RZ ;  /* 0x0000000700077210 */ /* 0x040fe20007f1e0ff */
[----:B------:R-:W-:Y:S03]  /*01f0*/  BSSY.RECONVERGENT B1, `(.L_x_1) ;  /* 0x000001c000017945 */ /* 0x000fe60003800200 */
[----:B------:R-:W-:Y:S02]  /*0200*/  LEA.HI.X.SX32 R6, R0, R6, 0x1, P0 ;  /* 0x0000000600067211 */ /* 0x000fe400000f0eff */
[----:B---3--:R-:W-:-:S04]  /*0210*/  ISETP.GE.U32.AND P1, PT, R7, UR18, PT ;  /* 0x0000001207007c0c */ /* 0x008fc8000bf26070 */
[----:B------:R-:W-:Y:S02]  /*0220*/  ISETP.GE.U32.AND.EX P1, PT, R6, UR19, PT, P1 ;  /* 0x0000001306007c0c */ /* 0x000fe4000bf26110 */
[----:B----4-:R-:W-:-:S04]  /*0230*/  ISETP.NE.U32.AND P0, PT, R2, -0x1, PT ;  /* 0xffffffff0200780c */ /* 0x010fc80003f05070 */
[----:B------:R-:W-:-:S13]  /*0240*/  ISETP.NE.AND.EX P0, PT, R3, -0x1, PT, P0 ;  /* 0xffffffff0300780c */ /* 0x000fda0003f05300 */
[----:B------:R-:W-:Y:S05]  /*0250*/  @!P0 BRA `(.L_x_2) ;  /* 0x0000000000548947 */ /* 0x000fea0003800000 */
[----:B0-----:R-:W-:Y:S02]  /*0260*/  LOP3.LUT R4, R2, UR12, RZ, 0x3c, !PT ;  /* 0x0000000c02047c12 */ /* 0x001fe4000f8e3cff */
[----:B------:R-:W-:Y:S02]  /*0270*/  LOP3.LUT R5, R3, UR13, RZ, 0x3c, !PT ;  /* 0x0000000d03057c12 */ /* 0x000fe4000f8e3cff */
[----:B------:R-:W-:-:S04]  /*0280*/  LOP3.LUT P0, RZ, R4, UR4, RZ, 0xc0, !PT ;  /* 0x0000000404ff7c12 */ /* 0x000fc8000f80c0ff */
[----:B------:R-:W-:-:S13]  /*0290*/  LOP3.LUT P0, RZ, R5, UR8, RZ, 0xc0, P0 ;  /* 0x0000000805ff7c12 */ /* 0x000fda000800c0ff */
[----:B------:R-:W-:Y:S02]  /*02a0*/  @P0 LOP3.LUT R4, R2, UR14, RZ, 0x3c, !PT ;  /* 0x0000000e02040c12 */ /* 0x000fe4000f8e3cff */
[----:B------:R-:W-:Y:S02]  /*02b0*/  @P0 LOP3.LUT R5, R3, UR15, RZ, 0x3c, !PT ;  /* 0x0000000f03050c12 */ /* 0x000fe4000f8e3cff */
[----:B------:R-:W-:Y:S02]  /*02c0*/  LOP3.LUT R3, R4, UR4, RZ, 0x30, !PT ;  /* 0x0000000404037c12 */ /* 0x000fe4000f8e30ff */
[----:B------:R-:W-:-:S04]  /*02d0*/  LOP3.LUT R4, R5, UR8, RZ, 0x30, !PT ;  /* 0x0000000805047c12 */ /* 0x000fc8000f8e30ff */
[----:B------:R-:W-:-:S04]  /*02e0*/  SHF.R.U64 R2, R3, 0x1, R4 ;  /* 0x0000000103027819 */ /* 0x000fc80000001204 */
[----:B------:R-:W-:Y:S02]  /*02f0*/  LOP3.LUT R2, R2, 0x55555555, R3, 0xc8, !PT ;  /* 0x5555555502027812 */ /* 0x000fe400078ec803 */
[----:B------:R-:W-:-:S04]  /*0300*/  SHF.R.U32.HI R3, RZ, 0x1, R4 ;  /* 0x00000001ff037819 */ /* 0x000fc80000011604 */
[----:B------:R-:W-:Y:S01]  /*0310*/  LOP3.LUT R3, R3, 0x55555555, R4, 0xc8, !PT ;  /* 0x5555555503037812 */ /* 0x000fe200078ec804 */
[----:B------:R-:W-:Y:S08]  /*0320*/  POPC R2, R2 ;  /* 0x0000000200027309 */ /* 0x000ff00000000000 */
[----:B------:R-:W0:Y:S02]  /*0330*/  POPC R3, R3 ;  /* 0x0000000300037309 */ /* 0x000e240000000000 */
[----:B0-----:R-:W-:-:S05]  /*0340*/  IMAD.IADD R4, R2, 0x1, R3 ;  /* 0x0000000102047824 */ /* 0x001fca00078e0203 */
[----:B--2---:R-:W-:-:S13]  /*0350*/  ISETP.GT.AND P0, PT, R4, UR9, PT ;  /* 0x0000000904007c0c */ /* 0x004fda000bf04270 */
[----:B------:R-:W-:Y:S05]  /*0360*/  @P0 BRA `(.L_x_2) ;  /* 0x0000000000100947 */ /* 0x000fea0003800000 */
[----:B------:R-:W-:Y:S01]  /*0370*/  LEA R2, P0, R4, UR16, 0x2 ;  /* 0x0000001004027c11 */ /* 0x000fe2000f8010ff */
[----:B------:R-:W-:-:S03]  /*0380*/  IMAD.MOV.U32 R5, RZ, RZ, 0x1 ;  /* 0x00000001ff057424 */ /* 0x000fc600078e00ff */
[----:B------:R-:W-:-:S05]  /*0390*/  LEA.HI.X R3, R4, UR17, RZ, 0x2, P0 ;  /* 0x0000001104037c11 */ /* 0x000fca00080f14ff */
[----:B------:R1:W-:Y:S04]  /*03a0*/  REDG.E.ADD.STRONG.GPU desc[UR6][R2.64], R5 ;  /* 0x000000050200798e */ /* 0x0003e8000c12e106 */
.L_x_2:
[----:B0-2---:R-:W-:Y:S05]  /*03b0*/  BSYNC.RECONVERGENT B1 ;  /* 0x0000000000017941 */ /* 0x005fea0003800200 */
.L_x_1:
[----:B------:R-:W-:Y:S05]  /*03c0*/  @!P1 BRA `(.L_x_3) ;  /* 0xfffffffc00789947 */ /* 0x000fea000383ffff */
[----:B------:R-:W-:Y:S05]  /*03d0*/  BSYNC.RECONVERGENT B0 ;  /* 0x0000000000007941 */ /* 0x000fea0003800200 */
.L_x_0:
[----:B------:R-:W-:Y:S05]  /*03e0*/  EXIT ;  /* 0x000000000000794d */ /* 0x000fea0003800000 */
.L_x_4:
[----:B------:R-:W-:-:S00]  /*03f0*/  BRA `(.L_x_4) ;  /* 0xfffffffc00fc7947 */ /* 0x000fc0000383ffff */
[----:B------:R-:W-:-:S00]  /*0400*/  NOP ;  /* 0x0000000000007918 */ /* 0x000fc00000000000 */
[----:B------:R-:W-:-:S00]  /*0410*/  NOP ;  /* 0x0000000000007918 */ /* 0x000fc00000000000 */
[----:B------:R-:W-:-:S00]  /*0420*/  NOP ;  /* 0x0000000000007918 */ /* 0x000fc00000000000 */
[----:B------:R-:W-:-:S00]  /*0430*/  NOP ;  /* 0x0000000000007918 */ /* 0x000fc00000000000 */
[----:B------:R-:W-:-:S00]  /*0440*/  NOP ;  /* 0x0000000000007918 */ /* 0x000fc00000000000 */
[----:B------:R-:W-:-:S00]  /*0450*/  NOP ;  /* 0x0000000000007918 */ /* 0x000fc00000000000 */
[----:B------:R-:W-:-:S00]  /*0460*/  NOP ;  /* 0x0000000000007918 */ /* 0x000fc00000000000 */
[----:B------:R-:W-:-:S00]  /*0470*/  NOP ;  /* 0x0000000000007918 */ /* 0x000fc00000000000 */
.L_x_5:


//--------------------- .nv.shared.reserved.0     --------------------------
	.section	.nv.shared.reserved.0,"aw",@nobits
	.weak		__nv_reservedSMEM_offset_0_alias
	.size		__nv_reservedSMEM_offset_0_alias, 0, 64
	.other		__nv_reservedSMEM_offset_0_alias,@"STO_CUDA_RESERVED_SHARED STV_DEFAULT"
__nv_reservedSMEM_offset_0_alias:
	.zero		0
	.zero		64


//--------------------- .nv.constant0._Z16find_off_targetsPmmmPi10metadata_ti --------------------------
	.section	.nv.constant0._Z16find_off_targetsPmmmPi10metadata_ti,"a",@progbits
	.sectionflags	@""
	.align	4
.nv.constant0._Z16find_off_targetsPmmmPi10metadata_ti:
	.zero		1020


//--------------------- SYMBOLS --------------------------

	.type		.nv.reservedSmem.offset0,@object
	.size		.nv.reservedSmem.offset0,0x4
